	.headerflags	@"EF_CUDA_TEXMODE_UNIFIED EF_CUDA_64BIT_ADDRESS EF_CUDA_ACCELERATORS EF_CUDA_SM90 EF_CUDA_VIRTUAL_SM(EF_CUDA_SM90)"
	.elftype	@"ET_EXEC"


//--------------------- .nv.info                  --------------------------
	.section	.nv.info,"",@"SHT_CUDA_INFO"
	.align	4


	//----- nvinfo : EIATTR_REGCOUNT
	.align		4
        /*0000*/ 	.byte	0x04, 0x2f
        /*0002*/ 	.short	(.L_3 - .L_2)
	.align		4
.L_2:
        /*0004*/ 	.word	index@(triton_poi_fused__native_batch_norm_legit_no_training_max_pool2d_with_indices_relu_21)
        /*0008*/ 	.word	0x0000001a


	//----- nvinfo : EIATTR_MIN_STACK_SIZE
	.align		4
.L_3:
        /*000c*/ 	.byte	0x04, 0x12
        /*000e*/ 	.short	(.L_5 - .L_4)
	.align		4
.L_4:
        /*0010*/ 	.word	index@(triton_poi_fused__native_batch_norm_legit_no_training_max_pool2d_with_indices_relu_21)
        /*0014*/ 	.word	0x00000000


	//----- nvinfo : EIATTR_FRAME_SIZE
	.align		4
.L_5:
        /*0018*/ 	.byte	0x04, 0x11
        /*001a*/ 	.short	(.L_7 - .L_6)
	.align		4
.L_6:
        /*001c*/ 	.word	index@(triton_poi_fused__native_batch_norm_legit_no_training_max_pool2d_with_indices_relu_21)
        /*0020*/ 	.word	0x00000000


	//----- nvinfo : EIATTR_MIN_STACK_SIZE
	.align		4
.L_7:
        /*0024*/ 	.byte	0x04, 0x12
        /*0026*/ 	.short	(.L_9 - .L_8)
	.align		4
.L_8:
        /*0028*/ 	.word	index@(triton_poi_fused__native_batch_norm_legit_no_training_max_pool2d_with_indices_relu_21)
        /*002c*/ 	.word	0x00000000
.L_9:


//--------------------- .nv.info.triton_poi_fused__native_batch_norm_legit_no_training_max_pool2d_with_indices_relu_21 --------------------------
	.section	.nv.info.triton_poi_fused__native_batch_norm_legit_no_training_max_pool2d_with_indices_relu_21,"",@"SHT_CUDA_INFO"
	.sectionflags	@""
	.align	4


	//----- nvinfo : EIATTR_CUDA_API_VERSION
	.align		4
        /*0000*/ 	.byte	0x04, 0x37
        /*0002*/ 	.short	(.L_11 - .L_10)
.L_10:
        /*0004*/ 	.word	0x0000007c


	//----- nvinfo : EIATTR_KPARAM_INFO
	.align		4
.L_11:
        /*0008*/ 	.byte	0x04, 0x17
        /*000a*/ 	.short	(.L_13 - .L_12)
.L_12:
        /*000c*/ 	.word	0x00000000
        /*0010*/ 	.short	0x0007
        /*0012*/ 	.short	0x0038
        /*0014*/ 	.byte	0x00, 0xf0, 0x11, 0x00


	//----- nvinfo : EIATTR_KPARAM_INFO
	.align		4
.L_13:
        /*0018*/ 	.byte	0x04, 0x17
        /*001a*/ 	.short	(.L_15 - .L_14)
.L_14:
        /*001c*/ 	.word	0x00000000
        /*0020*/ 	.short	0x0006
        /*0022*/ 	.short	0x0030
        /*0024*/ 	.byte	0x00, 0xf4, 0x21, 0x00


	//----- nvinfo : EIATTR_KPARAM_INFO
	.align		4
.L_15:
        /*0028*/ 	.byte	0x04, 0x17
        /*002a*/ 	.short	(.L_17 - .L_16)
.L_16:
        /*002c*/ 	.word	0x00000000
        /*0030*/ 	.short	0x0005
        /*0032*/ 	.short	0x0028
        /*0034*/ 	.byte	0x00, 0xf4, 0x21, 0x00


	//----- nvinfo : EIATTR_KPARAM_INFO
	.align		4
.L_17:
        /*0038*/ 	.byte	0x04, 0x17
        /*003a*/ 	.short	(.L_19 - .L_18)
.L_18:
        /*003c*/ 	.word	0x00000000
        /*0040*/ 	.short	0x0004
        /*0042*/ 	.short	0x0020
        /*0044*/ 	.byte	0x00, 0xf4, 0x21, 0x00


	//----- nvinfo : EIATTR_KPARAM_INFO
	.align		4
.L_19:
        /*0048*/ 	.byte	0x04, 0x17
        /*004a*/ 	.short	(.L_21 - .L_20)
.L_20:
        /*004c*/ 	.word	0x00000000
        /*0050*/ 	.short	0x0003
        /*0052*/ 	.short	0x0018
        /*0054*/ 	.byte	0x00, 0xf4, 0x21, 0x00


	//----- nvinfo : EIATTR_KPARAM_INFO
	.align		4
.L_21:
        /*0058*/ 	.byte	0x04, 0x17
        /*005a*/ 	.short	(.L_23 - .L_22)
.L_22:
        /*005c*/ 	.word	0x00000000
        /*0060*/ 	.short	0x0002
        /*0062*/ 	.short	0x0010
        /*0064*/ 	.byte	0x00, 0xf4, 0x21, 0x00


	//----- nvinfo : EIATTR_KPARAM_INFO
	.align		4
.L_23:
        /*0068*/ 	.byte	0x04, 0x17
        /*006a*/ 	.short	(.L_25 - .L_24)
.L_24:
        /*006c*/ 	.word	0x00000000
        /*0070*/ 	.short	0x0001
        /*0072*/ 	.short	0x0008
        /*0074*/ 	.byte	0x00, 0xf4, 0x21, 0x00


	//----- nvinfo : EIATTR_KPARAM_INFO
	.align		4
.L_25:
        /*0078*/ 	.byte	0x04, 0x17
        /*007a*/ 	.short	(.L_27 - .L_26)
.L_26:
        /*007c*/ 	.word	0x00000000
        /*0080*/ 	.short	0x0000
        /*0082*/ 	.short	0x0000
        /*0084*/ 	.byte	0x00, 0xf4, 0x21, 0x00


	//----- nvinfo : EIATTR_SPARSE_MMA_MASK
	.align		4
.L_27:
        /*0088*/ 	.byte	0x03, 0x50
        /*008a*/ 	.short	0x0000


	//----- nvinfo : EIATTR_MAXREG_COUNT
	.align		4
        /*008c*/ 	.byte	0x03, 0x1b
        /*008e*/ 	.short	0x00ff


	//----- nvinfo : EIATTR_EXIT_INSTR_OFFSETS
	.align		4
        /*0090*/ 	.byte	0x04, 0x1c
        /*0092*/ 	.short	(.L_29 - .L_28)


	//   ....[0]....
.L_28:
        /*0094*/ 	.word	0x00000550


	//   ....[1]....
        /*0098*/ 	.word	0x00000570


	//----- nvinfo : EIATTR_REQNTID
	.align		4
.L_29:
        /*009c*/ 	.byte	0x04, 0x10
        /*009e*/ 	.short	(.L_31 - .L_30)
.L_30:
        /*00a0*/ 	.word	0x00000080
        /*00a4*/ 	.word	0x00000001
        /*00a8*/ 	.word	0x00000001


	//----- nvinfo : EIATTR_CBANK_PARAM_SIZE
	.align		4
.L_31:
        /*00ac*/ 	.byte	0x03, 0x19
        /*00ae*/ 	.short	0x003c


	//----- nvinfo : EIATTR_PARAM_CBANK
	.align		4
        /*00b0*/ 	.byte	0x04, 0x0a
        /*00b2*/ 	.short	(.L_33 - .L_32)
	.align		4
.L_32:
        /*00b4*/ 	.word	index@(.nv.constant0.triton_poi_fused__native_batch_norm_legit_no_training_max_pool2d_with_indices_relu_21)
        /*00b8*/ 	.short	0x0210
        /*00ba*/ 	.short	0x003c


	//----- nvinfo : EIATTR_SW_WAR
	.align		4
.L_33:
        /*00bc*/ 	.byte	0x04, 0x36
        /*00be*/ 	.short	(.L_35 - .L_34)
.L_34:
        /*00c0*/ 	.word	0x00000008
.L_35:


//--------------------- .nv.callgraph             --------------------------
	.section	.nv.callgraph,"",@"SHT_CUDA_CALLGRAPH"
	.align	4
	.sectionentsize	8
	.align		4
        /*0000*/ 	.word	0x00000000
	.align		4
        /*0004*/ 	.word	0xffffffff
	.align		4
        /*0008*/ 	.word	0x00000000
	.align		4
        /*000c*/ 	.word	0xfffffffe
	.align		4
        /*0010*/ 	.word	0x00000000
	.align		4
        /*0014*/ 	.word	0xfffffffd
	.align		4
        /*0018*/ 	.word	0x00000000
	.align		4
        /*001c*/ 	.word	0xfffffffc


//--------------------- .nv.constant4             --------------------------
	.section	.nv.constant4,"a",@progbits
	.align	8
	.align		8
.nv.constant4:
        /*0000*/ 	.dword	_$_str
	.align		8
        /*0008*/ 	.dword	_$_str_$_2


//--------------------- .text.triton_poi_fused__native_batch_norm_legit_no_training_max_pool2d_with_indices_relu_21 --------------------------
	.section	.text.triton_poi_fused__native_batch_norm_legit_no_training_max_pool2d_with_indices_relu_21,"ax",@progbits
	.align	128
        .global         triton_poi_fused__native_batch_norm_legit_no_training_max_pool2d_with_indices_relu_21
        .type           triton_poi_fused__native_batch_norm_legit_no_training_max_pool2d_with_indices_relu_21,@function
        .size           triton_poi_fused__native_batch_norm_legit_no_training_max_pool2d_with_indices_relu_21,(.L_x_1 - triton_poi_fused__native_batch_norm_legit_no_training_max_pool2d_with_indices_relu_21)
        .other          triton_poi_fused__native_batch_norm_legit_no_training_max_pool2d_with_indices_relu_21,@"STO_CUDA_ENTRY STV_DEFAULT"
triton_poi_fused__native_batch_norm_legit_no_training_max_pool2d_with_indices_relu_21:
.text.triton_poi_fused__native_batch_norm_legit_no_training_max_pool2d_with_indices_relu_21:
[----:B------:R-:W0:Y:S02]  /*0000*/  LDC R1, c[0x0][0x28] ;  /* 0x00000a00ff017b82 */ /* 0x000e240000000800 */
[----:B------:R-:W1:Y:S01]  /*0010*/  S2R R0, SR_TID.X ;  /* 0x0000000000007919 */ /* 0x000e620000002100 */
[----:B------:R-:W2:Y:S01]  /*0020*/  LDC.64 R6, c[0x0][0x220] ;  /* 0x00008800ff067b82 */ /* 0x000ea20000000a00 */
[----:B------:R-:W-:Y:S01]  /*0030*/  IMAD.MOV.U32 R2, RZ, RZ, RZ ;  /* 0x000000ffff027224 */ /* 0x000fe200078e00ff */
[----:B------:R-:W-:Y:S01]  /*0040*/  ULDC.64 UR4, c[0x0][0x208] ;  /* 0x0000820000047ab9 */ /* 0x000fe20000000a00 */
[----:B------:R-:W3:Y:S01]  /*0050*/  S2R R5, SR_CTAID.X ;  /* 0x0000000000057919 */ /* 0x000ee20000002500 */
[----:B------:R-:W-:-:S04]  /*0060*/  ULDC.64 UR6, c[0x0][0x238] ;  /* 0x00008e0000067ab9 */ /* 0x000fc80000000a00 */
[----:B------:R-:W4:Y:S08]  /*0070*/  LDC.64 R20, c[0x0][0x228] ;  /* 0x00008a00ff147b82 */ /* 0x000f300000000a00 */
[----:B------:R-:W5:Y:S01]  /*0080*/  LDC.64 R22, c[0x0][0x230] ;  /* 0x00008c00ff167b82 */ /* 0x000f620000000a00 */
[----:B-1----:R-:W-:Y:S02]  /*0090*/  LOP3.LUT R0, R0, 0x7f, RZ, 0xc0, !PT ;  /* 0x0000007f00007812 */ /* 0x002fe400078ec0ff */
[----:B---3--:R-:W-:-:S03]  /*00a0*/  SHF.R.S32.HI R11, RZ, 0x18, R5 ;  /* 0x00000018ff0b7819 */ /* 0x008fc60000011405 */
[----:B------:R-:W-:Y:S02]  /*00b0*/  IMAD R0, R5, 0x80, R0 ;  /* 0x0000008005007824 */ /* 0x000fe400078e0200 */
[----:B------:R-:W1:Y:S01]  /*00c0*/  LDC.64 R4, c[0x0][0x210] ;  /* 0x00008400ff047b82 */ /* 0x000e620000000a00 */
[----:B------:R-:W-:Y:S02]  /*00d0*/  SGXT R11, R11, 0x1 ;  /* 0x000000010b0b781a */ /* 0x000fe40000000200 */
[----:B------:R-:W-:Y:S02]  /*00e0*/  SHF.R.S32.HI R3, RZ, 0x1f, R0 ;  /* 0x0000001fff037819 */ /* 0x000fe40000011400 */
[----:B------:R-:W-:Y:S02]  /*00f0*/  ISETP.GE.AND P0, PT, R0, 0x100, PT ;  /* 0x000001000000780c */ /* 0x000fe40003f06270 */
[-C--:B------:R-:W-:Y:S02]  /*0100*/  LEA.HI R3, R3, R0.reuse, RZ, 0x2 ;  /* 0x0000000003037211 */ /* 0x080fe400078f10ff */
[----:B------:R-:W-:-:S02]  /*0110*/  LEA.HI R8, R11, R0, RZ, 0x4 ;  /* 0x000000000b087211 */ /* 0x000fc400078f20ff */
[----:B------:R-:W-:Y:S02]  /*0120*/  LOP3.LUT R9, R3, 0xfffffffc, RZ, 0xc0, !PT ;  /* 0xfffffffc03097812 */ /* 0x000fe400078ec0ff */
[----:B------:R-:W-:Y:S01]  /*0130*/  SHF.R.S32.HI R10, RZ, 0x2, R3 ;  /* 0x00000002ff0a7819 */ /* 0x000fe20000011403 */
[----:B------:R-:W-:Y:S02]  /*0140*/  IMAD.SHL.U32 R12, R8, 0x4, RZ ;  /* 0x00000004080c7824 */ /* 0x000fe400078e00ff */
[----:B------:R-:W-:Y:S01]  /*0150*/  IMAD.IADD R3, R0, 0x1, -R9 ;  /* 0x0000000100037824 */ /* 0x000fe200078e0a09 */
[----:B------:R-:W-:Y:S02]  /*0160*/  LEA.HI R11, R10, R10, RZ, 0x2 ;  /* 0x0000000a0a0b7211 */ /* 0x000fe400078f10ff */
[----:B------:R-:W-:Y:S01]  /*0170*/  LOP3.LUT R12, R12, 0xffffffc0, RZ, 0xc0, !PT ;  /* 0xffffffc00c0c7812 */ /* 0x000fe200078ec0ff */
[----:B--2---:R-:W-:Y:S01]  /*0180*/  IMAD.WIDE R8, R3, 0x4, R6 ;  /* 0x0000000403087825 */ /* 0x004fe200078e0206 */
[----:B------:R-:W-:-:S04]  /*0190*/  LOP3.LUT R11, R11, 0x1ffffffc, RZ, 0xc0, !PT ;  /* 0x1ffffffc0b0b7812 */ /* 0x000fc800078ec0ff */
[----:B------:R2:W3:Y:S01]  /*01a0*/  @!P0 LDG.E.EL R2, desc[UR4][R8.64] ;  /* 0x0000000408028981 */ /* 0x0004e2000c2e1900 */
[----:B------:R-:W-:Y:S01]  /*01b0*/  IMAD.IADD R11, R10, 0x1, -R11 ;  /* 0x000000010a0b7824 */ /* 0x000fe200078e0a0b */
[----:B------:R-:W-:Y:S01]  /*01c0*/  CS2R R6, SRZ ;  /* 0x0000000000067805 */ /* 0x000fe2000001ff00 */
[----:B------:R-:W-:-:S04]  /*01d0*/  IMAD.IADD R12, R3, 0x1, R12 ;  /* 0x00000001030c7824 */ /* 0x000fc800078e020c */
[----:B------:R-:W-:-:S04]  /*01e0*/  IMAD R11, R11, 0x8, R12 ;  /* 0x000000080b0b7824 */ /* 0x000fc800078e020c */
[C---:B------:R-:W-:Y:S02]  /*01f0*/  VIADD R15, R11.reuse, 0x4 ;  /* 0x000000040b0f7836 */ /* 0x040fe40000000000 */
[----:B-1----:R-:W-:-:S04]  /*0200*/  IMAD.WIDE R12, R11, 0x4, R4 ;  /* 0x000000040b0c7825 */ /* 0x002fc800078e0204 */
[--C-:B------:R-:W-:Y:S01]  /*0210*/  IMAD.WIDE R14, R15, 0x4, R4.reuse ;  /* 0x000000040f0e7825 */ /* 0x100fe200078e0204 */
[----:B------:R-:W3:Y:S03]  /*0220*/  @!P0 LDG.E R7, desc[UR4][R12.64] ;  /* 0x000000040c078981 */ /* 0x000ee6000c1e1900 */
[C---:B------:R-:W-:Y:S01]  /*0230*/  VIADD R17, R11.reuse, 0x20 ;  /* 0x000000200b117836 */ /* 0x040fe20000000000 */
[----:B------:R-:W3:Y:S01]  /*0240*/  @!P0 LDG.E R6, desc[UR4][R14.64] ;  /* 0x000000040e068981 */ /* 0x000ee2000c1e1900 */
[----:B--2---:R-:W-:Y:S01]  /*0250*/  CS2R R8, SRZ ;  /* 0x0000000000087805 */ /* 0x004fe2000001ff00 */
[----:B------:R-:W-:Y:S02]  /*0260*/  VIADD R19, R11, 0x24 ;  /* 0x000000240b137836 */ /* 0x000fe40000000000 */
[--C-:B------:R-:W-:Y:S01]  /*0270*/  IMAD.WIDE R16, R17, 0x4, R4.reuse ;  /* 0x0000000411107825 */ /* 0x100fe200078e0204 */
[----:B------:R-:W1:Y:S03]  /*0280*/  LDC.64 R10, c[0x0][0x218] ;  /* 0x00008600ff0a7b82 */ /* 0x000e660000000a00 */
[----:B------:R-:W-:Y:S01]  /*0290*/  IMAD.WIDE R18, R19, 0x4, R4 ;  /* 0x0000000413127825 */ /* 0x000fe200078e0204 */
[----:B------:R2:W3:Y:S01]  /*02a0*/  @!P0 LDG.E R9, desc[UR4][R16.64] ;  /* 0x0000000410098981 */ /* 0x0004e2000c1e1900 */
[----:B------:R-:W-:-:S06]  /*02b0*/  CS2R R4, SRZ ;  /* 0x0000000000047805 */ /* 0x000fcc000001ff00 */
[----:B------:R-:W3:Y:S01]  /*02c0*/  @!P0 LDG.E R4, desc[UR4][R18.64] ;  /* 0x0000000412048981 */ /* 0x000ee2000c1e1900 */
[----:B-1----:R-:W-:-:S05]  /*02d0*/  IMAD.WIDE R10, R3, 0x4, R10 ;  /* 0x00000004030a7825 */ /* 0x002fca00078e020a */
[----:B------:R-:W3:Y:S01]  /*02e0*/  @!P0 LDG.E.EL R5, desc[UR4][R10.64] ;  /* 0x000000040a058981 */ /* 0x000ee2000c2e1900 */
[----:B--2---:R-:W-:Y:S02]  /*02f0*/  IMAD.MOV.U32 R17, RZ, RZ, RZ ;  /* 0x000000ffff117224 */ /* 0x004fe400078e00ff */
[----:B----4-:R-:W-:-:S04]  /*0300*/  IMAD.WIDE R12, R3, 0x4, R20 ;  /* 0x00000004030c7825 */ /* 0x010fc800078e0214 */
[----:B-----5:R-:W-:Y:S01]  /*0310*/  IMAD.WIDE R14, R3, 0x4, R22 ;  /* 0x00000004030e7825 */ /* 0x020fe200078e0216 */
[----:B------:R-:W2:Y:S04]  /*0320*/  @!P0 LDG.E.EL R8, desc[UR4][R12.64] ;  /* 0x000000040c088981 */ /* 0x000ea8000c2e1900 */
[----:B------:R-:W2:Y:S01]  /*0330*/  @!P0 LDG.E.EL R17, desc[UR4][R14.64] ;  /* 0x000000040e118981 */ /* 0x000ea2000c2e1900 */
[----:B---3--:R-:W-:-:S04]  /*0340*/  FADD R2, R2, 9.9999997473787516356e-06 ;  /* 0x3727c5ac02027421 */ /* 0x008fc80000000000 */
[----:B------:R1:W3:Y:S02]  /*0350*/  MUFU.SQRT R16, R2 ;  /* 0x0000000200107308 */ /* 0x0002e40000002000 */
[----:B-1----:R-:W1:Y:S01]  /*0360*/  LDC.64 R2, c[0x0][0x240] ;  /* 0x00009000ff027b82 */ /* 0x002e620000000a00 */
[C---:B---3--:R-:W-:Y:S02]  /*0370*/  FSETP.GT.AND P5, PT, R16.reuse, 8.50705917302346158658e+37, PT ;  /* 0x7e8000001000780b */ /* 0x048fe40003fa4000 */
[----:B------:R-:W-:Y:S02]  /*0380*/  FSETP.GEU.AND P3, PT, R16, 1.175494350822287508e-38, PT ;  /* 0x008000001000780b */ /* 0x000fe40003f6e000 */
[C---:B------:R-:W-:Y:S02]  /*0390*/  FSETP.GT.AND P2, PT, R6.reuse, R7, PT ;  /* 0x000000070600720b */ /* 0x040fe40003f44000 */
[----:B------:R-:W-:Y:S02]  /*03a0*/  FSETP.NAN.AND P1, PT, R6, R6, PT ;  /* 0x000000060600720b */ /* 0x000fe40003f28000 */
[----:B------:R-:W-:-:S05]  /*03b0*/  FSETP.NAN.AND P6, PT, R9, R9, PT ;  /* 0x000000090900720b */ /* 0x000fca0003fc8000 */
[----:B------:R-:W-:-:S04]  /*03c0*/  @P5 FMUL R16, R16, 0.25 ;  /* 0x3e80000010105820 */ /* 0x000fc80000400000 */
[----:B------:R-:W-:Y:S01]  /*03d0*/  @!P2 FSEL R6, R6, R7, P1 ;  /* 0x000000070606a208 */ /* 0x000fe20000800000 */
[----:B------:R-:W-:Y:S01]  /*03e0*/  @!P3 FMUL R16, R16, 16777216 ;  /* 0x4b8000001010b820 */ /* 0x000fe20000400000 */
[----:B------:R-:W-:Y:S02]  /*03f0*/  FSETP.NAN.AND P4, PT, R4, R4, PT ;  /* 0x000000040400720b */ /* 0x000fe40003f88000 */
[----:B------:R-:W-:Y:S01]  /*0400*/  FSETP.GEU.AND P1, PT, R6, R9, PT ;  /* 0x000000090600720b */ /* 0x000fe20003f2e000 */
[----:B------:R-:W-:Y:S02]  /*0410*/  IMAD.MOV.U32 R7, RZ, RZ, 0x3e800000 ;  /* 0x3e800000ff077424 */ /* 0x000fe400078e00ff */
[----:B------:R-:W3:Y:S01]  /*0420*/  MUFU.RCP R16, R16 ;  /* 0x0000001000107308 */ /* 0x000ee20000001000 */
[----:B------:R-:W-:Y:S02]  /*0430*/  @!P6 FSEL R9, R9, R6, !P1 ;  /* 0x000000060909e208 */ /* 0x000fe40004800000 */
[----:B------:R-:W-:-:S02]  /*0440*/  FSEL R7, R7, 1, P5 ;  /* 0x3f80000007077808 */ /* 0x000fc40002800000 */
[----:B------:R-:W-:-:S04]  /*0450*/  FSETP.GEU.AND P6, PT, R9, R4, PT ;  /* 0x000000040900720b */ /* 0x000fc80003fce000 */
[----:B------:R-:W-:Y:S01]  /*0460*/  @!P4 FSEL R4, R4, R9, !P6 ;  /* 0x000000090404c208 */ /* 0x000fe20007000000 */
[----:B------:R-:W-:-:S04]  /*0470*/  @!P3 FMUL R7, R7, 16777216 ;  /* 0x4b8000000707b820 */ /* 0x000fc80000400000 */
[----:B------:R-:W-:Y:S01]  /*0480*/  FADD R5, R4, -R5 ;  /* 0x8000000504057221 */ /* 0x000fe20000000000 */
[----:B---3--:R-:W-:-:S04]  /*0490*/  FMUL R4, R16, R7 ;  /* 0x0000000710047220 */ /* 0x008fc80000400000 */
[----:B------:R-:W-:Y:S01]  /*04a0*/  FMUL R10, R5, R4 ;  /* 0x00000004050a7220 */ /* 0x000fe20000400000 */
[----:B------:R-:W-:Y:S02]  /*04b0*/  SEL R5, RZ, 0x1, !P2 ;  /* 0x00000001ff057807 */ /* 0x000fe40005000000 */
[----:B------:R-:W-:Y:S02]  /*04c0*/  IADD3 R4, P2, R0, UR6, RZ ;  /* 0x0000000600047c10 */ /* 0x000fe4000ff5e0ff */
[----:B------:R-:W-:Y:S01]  /*04d0*/  SEL R6, R5, 0x2, P1 ;  /* 0x0000000205067807 */ /* 0x000fe20000800000 */
[----:B--2---:R-:W-:Y:S01]  /*04e0*/  FFMA R8, R10, R8, R17 ;  /* 0x000000080a087223 */ /* 0x004fe20000000011 */
[----:B------:R-:W-:Y:S02]  /*04f0*/  LEA.HI.X.SX32 R5, R0, UR7, 0x1, P2 ;  /* 0x0000000700057c11 */ /* 0x000fe400090f0eff */
[----:B------:R-:W-:Y:S02]  /*0500*/  SEL R7, R6, 0x3, P6 ;  /* 0x0000000306077807 */ /* 0x000fe40003000000 */
[----:B------:R-:W-:-:S03]  /*0510*/  FSETP.GEU.AND P1, PT, R8, RZ, PT ;  /* 0x000000ff0800720b */ /* 0x000fc60003f2e000 */
[----:B------:R2:W-:Y:S01]  /*0520*/  @!P0 STG.E.U8 desc[UR4][R4.64], R7 ;  /* 0x0000000704008986 */ /* 0x0005e2000c101104 */
[----:B-1----:R-:W-:Y:S01]  /*0530*/  IMAD.WIDE R2, R0, 0x4, R2 ;  /* 0x0000000400027825 */ /* 0x002fe200078e0202 */
[----:B------:R-:W-:Y:S01]  /*0540*/  FSEL R9, R8, RZ, P1 ;  /* 0x000000ff08097208 */ /* 0x000fe20000800000 */
[----:B------:R-:W-:Y:S07]  /*0550*/  @P0 EXIT ;  /* 0x000000000000094d */ /* 0x000fee0003800000 */
[----:B------:R-:W-:Y:S01]  /*0560*/  STG.E desc[UR4][R2.64], R9 ;  /* 0x0000000902007986 */ /* 0x000fe2000c101904 */
[----:B------:R-:W-:Y:S05]  /*0570*/  EXIT ;  /* 0x000000000000794d */ /* 0x000fea0003800000 */
.L_x_0:
[----:B------:R-:W-:-:S00]  /*0580*/  BRA `(.L_x_0) ;  /* 0xfffffffc00fc7947 */ /* 0x000fc0000383ffff */
[----:B------:R-:W-:-:S00]  /*0590*/  NOP ;  /* 0x0000000000007918 */ /* 0x000fc00000000000 */
        /* <DEDUP_REMOVED lines=14> */
.L_x_1:


//--------------------- .nv.global.init           --------------------------
	.section	.nv.global.init,"aw",@progbits
.nv.global.init:
	.type		_$_str,@object
	.size		_$_str,(_$_str_$_2 - _$_str)
_$_str:
        /*0000*/ 	.byte	0x5f, 0x5f, 0x43, 0x55, 0x44, 0x41, 0x5f, 0x46, 0x54, 0x5a, 0x00
	.type		_$_str_$_2,@object
	.size		_$_str_$_2,(.L_1 - _$_str_$_2)
_$_str_$_2:
        /*000b*/ 	.byte	0x5f, 0x5f, 0x43, 0x55, 0x44, 0x41, 0x5f, 0x50, 0x52, 0x45, 0x43, 0x5f, 0x53, 0x51, 0x52, 0x54
        /*001b*/ 	.byte	0x00
.L_1:


//--------------------- .nv.constant0.triton_poi_fused__native_batch_norm_legit_no_training_max_pool2d_with_indices_relu_21 --------------------------
	.section	.nv.constant0.triton_poi_fused__native_batch_norm_legit_no_training_max_pool2d_with_indices_relu_21,"a",@progbits
	.sectionflags	@""
	.align	4
.nv.constant0.triton_poi_fused__native_batch_norm_legit_no_training_max_pool2d_with_indices_relu_21:
	.zero		588
